	.headerflags	@"EF_CUDA_TEXMODE_UNIFIED EF_CUDA_64BIT_ADDRESS EF_CUDA_ACCELERATORS EF_CUDA_SM90 EF_CUDA_VIRTUAL_SM(EF_CUDA_SM90)"
	.elftype	@"ET_EXEC"


//--------------------- .nv.info                  --------------------------
	.section	.nv.info,"",@"SHT_CUDA_INFO"
	.align	4


	//----- nvinfo : EIATTR_REGCOUNT
	.align		4
        /*0000*/ 	.byte	0x04, 0x2f
        /*0002*/ 	.short	(.L_1 - .L_0)
	.align		4
.L_0:
        /*0004*/ 	.word	index@(triton_per_fused_mean_24)
        /*0008*/ 	.word	0x0000000e


	//----- nvinfo : EIATTR_MIN_STACK_SIZE
	.align		4
.L_1:
        /*000c*/ 	.byte	0x04, 0x12
        /*000e*/ 	.short	(.L_3 - .L_2)
	.align		4
.L_2:
        /*0010*/ 	.word	index@(triton_per_fused_mean_24)
        /*0014*/ 	.word	0x00000000


	//----- nvinfo : EIATTR_FRAME_SIZE
	.align		4
.L_3:
        /*0018*/ 	.byte	0x04, 0x11
        /*001a*/ 	.short	(.L_5 - .L_4)
	.align		4
.L_4:
        /*001c*/ 	.word	index@(triton_per_fused_mean_24)
        /*0020*/ 	.word	0x00000000


	//----- nvinfo : EIATTR_MIN_STACK_SIZE
	.align		4
.L_5:
        /*0024*/ 	.byte	0x04, 0x12
        /*0026*/ 	.short	(.L_7 - .L_6)
	.align		4
.L_6:
        /*0028*/ 	.word	index@(triton_per_fused_mean_24)
        /*002c*/ 	.word	0x00000000
.L_7:


//--------------------- .nv.info.triton_per_fused_mean_24 --------------------------
	.section	.nv.info.triton_per_fused_mean_24,"",@"SHT_CUDA_INFO"
	.sectionflags	@""
	.align	4


	//----- nvinfo : EIATTR_CUDA_API_VERSION
	.align		4
        /*0000*/ 	.byte	0x04, 0x37
        /*0002*/ 	.short	(.L_9 - .L_8)
.L_8:
        /*0004*/ 	.word	0x0000007c


	//----- nvinfo : EIATTR_KPARAM_INFO
	.align		4
.L_9:
        /*0008*/ 	.byte	0x04, 0x17
        /*000a*/ 	.short	(.L_11 - .L_10)
.L_10:
        /*000c*/ 	.word	0x00000000
        /*0010*/ 	.short	0x0003
        /*0012*/ 	.short	0x0014
        /*0014*/ 	.byte	0x00, 0xf0, 0x11, 0x00


	//----- nvinfo : EIATTR_KPARAM_INFO
	.align		4
.L_11:
        /*0018*/ 	.byte	0x04, 0x17
        /*001a*/ 	.short	(.L_13 - .L_12)
.L_12:
        /*001c*/ 	.word	0x00000000
        /*0020*/ 	.short	0x0002
        /*0022*/ 	.short	0x0010
        /*0024*/ 	.byte	0x00, 0xf0, 0x11, 0x00


	//----- nvinfo : EIATTR_KPARAM_INFO
	.align		4
.L_13:
        /*0028*/ 	.byte	0x04, 0x17
        /*002a*/ 	.short	(.L_15 - .L_14)
.L_14:
        /*002c*/ 	.word	0x00000000
        /*0030*/ 	.short	0x0001
        /*0032*/ 	.short	0x0008
        /*0034*/ 	.byte	0x00, 0xf4, 0x21, 0x00


	//----- nvinfo : EIATTR_KPARAM_INFO
	.align		4
.L_15:
        /*0038*/ 	.byte	0x04, 0x17
        /*003a*/ 	.short	(.L_17 - .L_16)
.L_16:
        /*003c*/ 	.word	0x00000000
        /*0040*/ 	.short	0x0000
        /*0042*/ 	.short	0x0000
        /*0044*/ 	.byte	0x00, 0xf4, 0x21, 0x00


	//----- nvinfo : EIATTR_SPARSE_MMA_MASK
	.align		4
.L_17:
        /*0048*/ 	.byte	0x03, 0x50
        /*004a*/ 	.short	0x0000


	//----- nvinfo : EIATTR_MAXREG_COUNT
	.align		4
        /*004c*/ 	.byte	0x03, 0x1b
        /*004e*/ 	.short	0x00ff


	//----- nvinfo : EIATTR_COOP_GROUP_MASK_REGIDS
	.align		4
        /*0050*/ 	.byte	0x04, 0x29
        /*0052*/ 	.short	(.L_19 - .L_18)


	//   ....[0]....
.L_18:
        /*0054*/ 	.word	0xffffffff


	//   ....[1]....
        /*0058*/ 	.word	0xffffffff


	//   ....[2]....
        /*005c*/ 	.word	0xffffffff


	//   ....[3]....
        /*0060*/ 	.word	0xffffffff


	//   ....[4]....
        /*0064*/ 	.word	0xffffffff


	//----- nvinfo : EIATTR_COOP_GROUP_INSTR_OFFSETS
	.align		4
.L_19:
        /*0068*/ 	.byte	0x04, 0x28
        /*006a*/ 	.short	(.L_21 - .L_20)


	//   ....[0]....
.L_20:
        /*006c*/ 	.word	0x00000100


	//   ....[1]....
        /*0070*/ 	.word	0x00000130


	//   ....[2]....
        /*0074*/ 	.word	0x00000150


	//   ....[3]....
        /*0078*/ 	.word	0x00000170


	//   ....[4]....
        /*007c*/ 	.word	0x00000190


	//----- nvinfo : EIATTR_EXIT_INSTR_OFFSETS
	.align		4
.L_21:
        /*0080*/ 	.byte	0x04, 0x1c
        /*0082*/ 	.short	(.L_23 - .L_22)


	//   ....[0]....
.L_22:
        /*0084*/ 	.word	0x000001b0


	//   ....[1]....
        /*0088*/ 	.word	0x000001d0


	//----- nvinfo : EIATTR_REQNTID
	.align		4
.L_23:
        /*008c*/ 	.byte	0x04, 0x10
        /*008e*/ 	.short	(.L_25 - .L_24)
.L_24:
        /*0090*/ 	.word	0x00000040
        /*0094*/ 	.word	0x00000001
        /*0098*/ 	.word	0x00000001


	//----- nvinfo : EIATTR_CBANK_PARAM_SIZE
	.align		4
.L_25:
        /*009c*/ 	.byte	0x03, 0x19
        /*009e*/ 	.short	0x0018


	//----- nvinfo : EIATTR_PARAM_CBANK
	.align		4
        /*00a0*/ 	.byte	0x04, 0x0a
        /*00a2*/ 	.short	(.L_27 - .L_26)
	.align		4
.L_26:
        /*00a4*/ 	.word	index@(.nv.constant0.triton_per_fused_mean_24)
        /*00a8*/ 	.short	0x0210
        /*00aa*/ 	.short	0x0018


	//----- nvinfo : EIATTR_SW_WAR
	.align		4
.L_27:
        /*00ac*/ 	.byte	0x04, 0x36
        /*00ae*/ 	.short	(.L_29 - .L_28)
.L_28:
        /*00b0*/ 	.word	0x00000008
.L_29:


//--------------------- .nv.callgraph             --------------------------
	.section	.nv.callgraph,"",@"SHT_CUDA_CALLGRAPH"
	.align	4
	.sectionentsize	8
	.align		4
        /*0000*/ 	.word	0x00000000
	.align		4
        /*0004*/ 	.word	0xffffffff
	.align		4
        /*0008*/ 	.word	0x00000000
	.align		4
        /*000c*/ 	.word	0xfffffffe
	.align		4
        /*0010*/ 	.word	0x00000000
	.align		4
        /*0014*/ 	.word	0xfffffffd
	.align		4
        /*0018*/ 	.word	0x00000000
	.align		4
        /*001c*/ 	.word	0xfffffffc


//--------------------- .text.triton_per_fused_mean_24 --------------------------
	.section	.text.triton_per_fused_mean_24,"ax",@progbits
	.align	128
        .global         triton_per_fused_mean_24
        .type           triton_per_fused_mean_24,@function
        .size           triton_per_fused_mean_24,(.L_x_1 - triton_per_fused_mean_24)
        .other          triton_per_fused_mean_24,@"STO_CUDA_ENTRY STV_DEFAULT"
triton_per_fused_mean_24:
.text.triton_per_fused_mean_24:
[----:B------:R-:W0:Y:S02]  /*0000*/  LDC R1, c[0x0][0x28] ;  /* 0x00000a00ff017b82 */ /* 0x000e240000000800 */
[----:B------:R-:W1:Y:S01]  /*0010*/  S2R R8, SR_TID.X ;  /* 0x0000000000087919 */ /* 0x000e620000002100 */
[----:B------:R-:W2:Y:S01]  /*0020*/  LDC.64 R2, c[0x0][0x210] ;  /* 0x00008400ff027b82 */ /* 0x000ea20000000a00 */
[----:B------:R-:W-:Y:S01]  /*0030*/  ULDC.64 UR4, c[0x0][0x208] ;  /* 0x0000820000047ab9 */ /* 0x000fe20000000a00 */
[----:B------:R-:W3:Y:S01]  /*0040*/  S2R R11, SR_CTAID.X ;  /* 0x00000000000b7919 */ /* 0x000ee20000002500 */
[----:B-1----:R-:W-:Y:S02]  /*0050*/  LOP3.LUT R0, R8, 0x1f, RZ, 0xc0, !PT ;  /* 0x0000001f08007812 */ /* 0x002fe400078ec0ff */
[C---:B---3--:R-:W-:Y:S02]  /*0060*/  ISETP.GE.AND P0, PT, R11.reuse, 0x4, PT ;  /* 0x000000040b00780c */ /* 0x048fe40003f06270 */
[----:B------:R-:W-:Y:S01]  /*0070*/  LEA R5, R11, R0, 0x5 ;  /* 0x000000000b057211 */ /* 0x000fe200078e28ff */
[----:B------:R-:W-:-:S04]  /*0080*/  HFMA2.MMA R0, -RZ, RZ, 0, 0 ;  /* 0x00000000ff007435 */ /* 0x000fc800000001ff */
[----:B--2---:R-:W-:-:S06]  /*0090*/  IMAD.WIDE R2, R5, 0x4, R2 ;  /* 0x0000000405027825 */ /* 0x004fcc00078e0202 */
[----:B------:R1:W2:Y:S02]  /*00a0*/  @!P0 LDG.E R0, desc[UR4][R2.64] ;  /* 0x0000000402008981 */ /* 0x0002a4000c1e1900 */
[----:B-1----:R-:W1:Y:S02]  /*00b0*/  LDC.64 R2, c[0x0][0x218] ;  /* 0x00008600ff027b82 */ /* 0x002e640000000a00 */
[----:B-1----:R-:W-:Y:S01]  /*00c0*/  IMAD.WIDE R2, R11, 0x4, R2 ;  /* 0x000000040b027825 */ /* 0x002fe200078e0202 */
[----:B--2---:R-:W-:-:S04]  /*00d0*/  SEL R0, R0, RZ, !P0 ;  /* 0x000000ff00007207 */ /* 0x004fc80004000000 */
[----:B------:R-:W-:Y:S02]  /*00e0*/  FSEL R0, R0, RZ, !P0 ;  /* 0x000000ff00007208 */ /* 0x000fe40004000000 */
[----:B------:R-:W-:-:S03]  /*00f0*/  LOP3.LUT P0, RZ, R8, 0x3f, RZ, 0xc0, !PT ;  /* 0x0000003f08ff7812 */ /* 0x000fc6000780c0ff */
[----:B------:R-:W1:Y:S01]  /*0100*/  SHFL.BFLY PT, R5, R0, 0x10, 0x1f ;  /* 0x0e001f0000057f89 */ /* 0x000e6200000e0000 */
[----:B------:R-:W-:Y:S01]  /*0110*/  ISETP.LT.AND P0, PT, R11, 0x4, !P0 ;  /* 0x000000040b00780c */ /* 0x000fe20004701270 */
[----:B-1----:R-:W-:-:S05]  /*0120*/  FADD R5, R0, R5 ;  /* 0x0000000500057221 */ /* 0x002fca0000000000 */
[----:B------:R-:W1:Y:S02]  /*0130*/  SHFL.BFLY PT, R4, R5, 0x8, 0x1f ;  /* 0x0d001f0005047f89 */ /* 0x000e6400000e0000 */
[----:B-1----:R-:W-:-:S05]  /*0140*/  FADD R4, R5, R4 ;  /* 0x0000000405047221 */ /* 0x002fca0000000000 */
[----:B------:R-:W1:Y:S02]  /*0150*/  SHFL.BFLY PT, R7, R4, 0x4, 0x1f ;  /* 0x0c801f0004077f89 */ /* 0x000e6400000e0000 */
[----:B-1----:R-:W-:-:S05]  /*0160*/  FADD R7, R4, R7 ;  /* 0x0000000704077221 */ /* 0x002fca0000000000 */
[----:B------:R-:W1:Y:S02]  /*0170*/  SHFL.BFLY PT, R6, R7, 0x2, 0x1f ;  /* 0x0c401f0007067f89 */ /* 0x000e6400000e0000 */
[----:B-1----:R-:W-:-:S05]  /*0180*/  FADD R6, R7, R6 ;  /* 0x0000000607067221 */ /* 0x002fca0000000000 */
[----:B------:R-:W1:Y:S02]  /*0190*/  SHFL.BFLY PT, R9, R6, 0x1, 0x1f ;  /* 0x0c201f0006097f89 */ /* 0x000e6400000e0000 */
[----:B-1----:R-:W-:Y:S01]  /*01a0*/  FADD R9, R6, R9 ;  /* 0x0000000906097221 */ /* 0x002fe20000000000 */
[----:B------:R-:W-:Y:S06]  /*01b0*/  @!P0 EXIT ;  /* 0x000000000000894d */ /* 0x000fec0003800000 */
[----:B------:R-:W-:Y:S01]  /*01c0*/  STG.E desc[UR4][R2.64], R9 ;  /* 0x0000000902007986 */ /* 0x000fe2000c101904 */
[----:B------:R-:W-:Y:S05]  /*01d0*/  EXIT ;  /* 0x000000000000794d */ /* 0x000fea0003800000 */
.L_x_0:
[----:B------:R-:W-:-:S00]  /*01e0*/  BRA `(.L_x_0) ;  /* 0xfffffffc00fc7947 */ /* 0x000fc0000383ffff */
[----:B------:R-:W-:-:S00]  /*01f0*/  NOP ;  /* 0x0000000000007918 */ /* 0x000fc00000000000 */
        /* <DEDUP_REMOVED lines=8> */
.L_x_1:


//--------------------- .nv.constant0.triton_per_fused_mean_24 --------------------------
	.section	.nv.constant0.triton_per_fused_mean_24,"a",@progbits
	.sectionflags	@""
	.align	4
.nv.constant0.triton_per_fused_mean_24:
	.zero		552
